//
// Generated by NVIDIA NVVM Compiler
//
// Compiler Build ID: CL-36424714
// Cuda compilation tools, release 13.0, V13.0.88
// Based on NVVM 20.0.0
//

.version 9.0
.target sm_100
.address_size 64

	// .globl	adam

.visible .entry adam(
	.param .u64 .ptr .align 1 adam_param_0,
	.param .u64 .ptr .align 1 adam_param_1,
	.param .u64 .ptr .align 1 adam_param_2,
	.param .u64 .ptr .align 1 adam_param_3,
	.param .f32 adam_param_4,
	.param .f32 adam_param_5,
	.param .f32 adam_param_6,
	.param .f32 adam_param_7,
	.param .u32 adam_param_8
)
{
	.reg .pred 	%p<2>;
	.reg .b32 	%r<6>;
	.reg .b32 	%f<24>;
	.reg .b64 	%rd<14>;

	ld.param.u64 	%rd1, [adam_param_0];
	ld.param.u64 	%rd2, [adam_param_1];
	ld.param.u64 	%rd3, [adam_param_2];
	ld.param.u64 	%rd4, [adam_param_3];
	ld.param.f32 	%f1, [adam_param_4];
	ld.param.f32 	%f2, [adam_param_5];
	ld.param.f32 	%f3, [adam_param_6];
	ld.param.f32 	%f4, [adam_param_7];
	ld.param.u32 	%r2, [adam_param_8];
	mov.u32 	%r3, %ctaid.x;
	mov.u32 	%r4, %ntid.x;
	mov.u32 	%r5, %tid.x;
	mad.lo.s32 	%r1, %r3, %r4, %r5;
	setp.ge.s32 	%p1, %r1, %r2;
	@%p1 bra 	$L__BB0_2;
	cvta.to.global.u64 	%rd5, %rd3;
	cvta.to.global.u64 	%rd6, %rd2;
	cvta.to.global.u64 	%rd7, %rd4;
	cvta.to.global.u64 	%rd8, %rd1;
	mul.wide.s32 	%rd9, %r1, 4;
	add.s64 	%rd10, %rd5, %rd9;
	ld.global.f32 	%f5, [%rd10];
	mov.f32 	%f6, 0f3F800000;
	sub.f32 	%f7, %f6, %f2;
	add.s64 	%rd11, %rd6, %rd9;
	ld.global.nc.f32 	%f8, [%rd11];
	mul.f32 	%f9, %f7, %f8;
	fma.rn.f32 	%f10, %f2, %f5, %f9;
	st.global.f32 	[%rd10], %f10;
	add.s64 	%rd12, %rd7, %rd9;
	ld.global.f32 	%f11, [%rd12];
	sub.f32 	%f12, %f6, %f3;
	mul.f32 	%f13, %f12, %f8;
	mul.f32 	%f14, %f8, %f13;
	fma.rn.f32 	%f15, %f3, %f11, %f14;
	st.global.f32 	[%rd12], %f15;
	div.rn.f32 	%f16, %f10, %f7;
	div.rn.f32 	%f17, %f15, %f12;
	add.f32 	%f18, %f4, %f17;
	rsqrt.approx.f32 	%f19, %f18;
	mul.f32 	%f20, %f1, %f19;
	mul.f32 	%f21, %f16, %f20;
	add.s64 	%rd13, %rd8, %rd9;
	ld.global.f32 	%f22, [%rd13];
	sub.f32 	%f23, %f22, %f21;
	st.global.f32 	[%rd13], %f23;
$L__BB0_2:
	ret;

}


// ===== COMPILED SASS (sm_100) =====

	.target	sm_100

	.elftype	@"ET_EXEC"


//--------------------- .note.nv.tkinfo           --------------------------
	.section	.note.nv.tkinfo,"",@"SHT_NOTE"
	.sectionflags	@"SHF_NOTE_NV_TKINFO"
	.tkinfo
        /*0018*/ 	.word	0x00000002
        /*0030*/ 	.string	""
        /*0030*/ 	.string	"ptxas"
        /*0030*/ 	.string	"Cuda compilation tools, release 13.0, V13.0.88"
        /*0030*/ 	.string	"Build cuda_13.0.r13.0/compiler.36424714_0"
        /*0030*/ 	.string	"-arch sm_100 -m 64 "



//--------------------- .note.nv.cuinfo           --------------------------
	.section	.note.nv.cuinfo,"",@"SHT_NOTE"
	.sectionflags	@"SHF_NOTE_NV_CUINFO"
        /*0018*/ 	.short	0x0002
        /*001a*/ 	.short	0x0064
        /*001c*/ 	.short	0x0082
	.zero		2


//--------------------- .nv.info                  --------------------------
	.section	.nv.info,"",@"SHT_CUDA_INFO"
	.align	4


	//----- nvinfo : EIATTR_REGCOUNT
	.align		4
        /*0000*/ 	.byte	0x04, 0x2f
        /*0002*/ 	.short	(.L_1 - .L_0)
	.align		4
.L_0:
        /*0004*/ 	.word	index@(adam)
        /*0008*/ 	.word	0x00000013


	//----- nvinfo : EIATTR_FRAME_SIZE
	.align		4
.L_1:
        /*000c*/ 	.byte	0x04, 0x11
        /*000e*/ 	.short	(.L_3 - .L_2)
	.align		4
.L_2:
        /*0010*/ 	.word	index@($__internal_0_$__cuda_sm3x_div_rn_noftz_f32_slowpath)
        /*0014*/ 	.word	0x00000000


	//----- nvinfo : EIATTR_FRAME_SIZE
	.align		4
.L_3:
        /*0018*/ 	.byte	0x04, 0x11
        /*001a*/ 	.short	(.L_5 - .L_4)
	.align		4
.L_4:
        /*001c*/ 	.word	index@(adam)
        /*0020*/ 	.word	0x00000000


	//----- nvinfo : EIATTR_MIN_STACK_SIZE
	.align		4
.L_5:
        /*0024*/ 	.byte	0x04, 0x12
        /*0026*/ 	.short	(.L_7 - .L_6)
	.align		4
.L_6:
        /*0028*/ 	.word	index@(adam)
        /*002c*/ 	.word	0x00000000
.L_7:


//--------------------- .nv.compat                --------------------------
	.section	.nv.compat,"",@"SHT_CUDA_COMPAT_INFO"
	.align	4
        /*0000*/ 	.byte	0x02, 0x09, 0x00, 0x00, 0x02, 0x02, 0x01, 0x00, 0x02, 0x05, 0x05, 0x00, 0x03, 0x07, 0x01, 0x01
        /*0010*/ 	.byte	0x02, 0x03, 0x00, 0x00, 0x02, 0x06, 0x01, 0x00, 0x04, 0x0b, 0x08, 0x00, 0x01, 0x00, 0x00, 0x00
        /*0020*/ 	.byte	0x00, 0x00, 0x00, 0x00


//--------------------- .nv.info.adam             --------------------------
	.section	.nv.info.adam,"",@"SHT_CUDA_INFO"
	.sectionflags	@""
	.align	4


	//----- nvinfo : EIATTR_CUDA_API_VERSION
	.align		4
        /*0000*/ 	.byte	0x04, 0x37
        /*0002*/ 	.short	(.L_9 - .L_8)
.L_8:
        /*0004*/ 	.word	0x00000082


	//----- nvinfo : EIATTR_KPARAM_INFO
	.align		4
.L_9:
        /*0008*/ 	.byte	0x04, 0x17
        /*000a*/ 	.short	(.L_11 - .L_10)
.L_10:
        /*000c*/ 	.word	0x00000000
        /*0010*/ 	.short	0x0008
        /*0012*/ 	.short	0x0030
        /*0014*/ 	.byte	0x00, 0xf0, 0x11, 0x00


	//----- nvinfo : EIATTR_KPARAM_INFO
	.align		4
.L_11:
        /*0018*/ 	.byte	0x04, 0x17
        /*001a*/ 	.short	(.L_13 - .L_12)
.L_12:
        /*001c*/ 	.word	0x00000000
        /*0020*/ 	.short	0x0007
        /*0022*/ 	.short	0x002c
        /*0024*/ 	.byte	0x00, 0xf0, 0x11, 0x00


	//----- nvinfo : EIATTR_KPARAM_INFO
	.align		4
.L_13:
        /*0028*/ 	.byte	0x04, 0x17
        /*002a*/ 	.short	(.L_15 - .L_14)
.L_14:
        /*002c*/ 	.word	0x00000000
        /*0030*/ 	.short	0x0006
        /*0032*/ 	.short	0x0028
        /*0034*/ 	.byte	0x00, 0xf0, 0x11, 0x00


	//----- nvinfo : EIATTR_KPARAM_INFO
	.align		4
.L_15:
        /*0038*/ 	.byte	0x04, 0x17
        /*003a*/ 	.short	(.L_17 - .L_16)
.L_16:
        /*003c*/ 	.word	0x00000000
        /*0040*/ 	.short	0x0005
        /*0042*/ 	.short	0x0024
        /*0044*/ 	.byte	0x00, 0xf0, 0x11, 0x00


	//----- nvinfo : EIATTR_KPARAM_INFO
	.align		4
.L_17:
        /*0048*/ 	.byte	0x04, 0x17
        /*004a*/ 	.short	(.L_19 - .L_18)
.L_18:
        /*004c*/ 	.word	0x00000000
        /*0050*/ 	.short	0x0004
        /*0052*/ 	.short	0x0020
        /*0054*/ 	.byte	0x00, 0xf0, 0x11, 0x00


	//----- nvinfo : EIATTR_KPARAM_INFO
	.align		4
.L_19:
        /*0058*/ 	.byte	0x04, 0x17
        /*005a*/ 	.short	(.L_21 - .L_20)
.L_20:
        /*005c*/ 	.word	0x00000000
        /*0060*/ 	.short	0x0003
        /*0062*/ 	.short	0x0018
        /*0064*/ 	.byte	0x00, 0xf5, 0x21, 0x00


	//----- nvinfo : EIATTR_KPARAM_INFO
	.align		4
.L_21:
        /*0068*/ 	.byte	0x04, 0x17
        /*006a*/ 	.short	(.L_23 - .L_22)
.L_22:
        /*006c*/ 	.word	0x00000000
        /*0070*/ 	.short	0x0002
        /*0072*/ 	.short	0x0010
        /*0074*/ 	.byte	0x00, 0xf5, 0x21, 0x00


	//----- nvinfo : EIATTR_KPARAM_INFO
	.align		4
.L_23:
        /*0078*/ 	.byte	0x04, 0x17
        /*007a*/ 	.short	(.L_25 - .L_24)
.L_24:
        /*007c*/ 	.word	0x00000000
        /*0080*/ 	.short	0x0001
        /*0082*/ 	.short	0x0008
        /*0084*/ 	.byte	0x00, 0xf5, 0x21, 0x00


	//----- nvinfo : EIATTR_KPARAM_INFO
	.align		4
.L_25:
        /*0088*/ 	.byte	0x04, 0x17
        /*008a*/ 	.short	(.L_27 - .L_26)
.L_26:
        /*008c*/ 	.word	0x00000000
        /*0090*/ 	.short	0x0000
        /*0092*/ 	.short	0x0000
        /*0094*/ 	.byte	0x00, 0xf5, 0x21, 0x00


	//----- nvinfo : EIATTR_SPARSE_MMA_MASK
	.align		4
.L_27:
        /*0098*/ 	.byte	0x03, 0x50
        /*009a*/ 	.short	0x0000


	//----- nvinfo : EIATTR_MAXREG_COUNT
	.align		4
        /*009c*/ 	.byte	0x03, 0x1b
        /*009e*/ 	.short	0x00ff


	//----- nvinfo : EIATTR_MERCURY_ISA_VERSION
	.align		4
        /*00a0*/ 	.byte	0x03, 0x5f
        /*00a2*/ 	.short	0x0101


	//----- nvinfo : EIATTR_VRC_CTA_INIT_COUNT
	.align		4
        /*00a4*/ 	.byte	0x02, 0x4a
	.zero		1
	.zero		1


	//----- nvinfo : EIATTR_EXIT_INSTR_OFFSETS
	.align		4
        /*00a8*/ 	.byte	0x04, 0x1c
        /*00aa*/ 	.short	(.L_29 - .L_28)


	//   ....[0]....
.L_28:
        /*00ac*/ 	.word	0x00000070


	//   ....[1]....
        /*00b0*/ 	.word	0x00000460


	//----- nvinfo : EIATTR_CRS_STACK_SIZE
	.align		4
.L_29:
        /*00b4*/ 	.byte	0x04, 0x1e
        /*00b6*/ 	.short	(.L_31 - .L_30)
.L_30:
        /*00b8*/ 	.word	0x00000000


	//----- nvinfo : EIATTR_CBANK_PARAM_SIZE
	.align		4
.L_31:
        /*00bc*/ 	.byte	0x03, 0x19
        /*00be*/ 	.short	0x0034


	//----- nvinfo : EIATTR_PARAM_CBANK
	.align		4
        /*00c0*/ 	.byte	0x04, 0x0a
        /*00c2*/ 	.short	(.L_33 - .L_32)
	.align		4
.L_32:
        /*00c4*/ 	.word	index@(.nv.constant0.adam)
        /*00c8*/ 	.short	0x0380
        /*00ca*/ 	.short	0x0034


	//----- nvinfo : EIATTR_SW_WAR
	.align		4
.L_33:
        /*00cc*/ 	.byte	0x04, 0x36
        /*00ce*/ 	.short	(.L_35 - .L_34)
.L_34:
        /*00d0*/ 	.word	0x00000008
.L_35:


//--------------------- .nv.callgraph             --------------------------
	.section	.nv.callgraph,"",@"SHT_CUDA_CALLGRAPH"
	.align	4
	.sectionentsize	8
	.align		4
        /*0000*/ 	.word	0x00000000
	.align		4
        /*0004*/ 	.word	0xffffffff
	.align		4
        /*0008*/ 	.word	0x00000000
	.align		4
        /*000c*/ 	.word	0xfffffffe
	.align		4
        /*0010*/ 	.word	0x00000000
	.align		4
        /*0014*/ 	.word	0xfffffffd
	.align		4
        /*0018*/ 	.word	0x00000000
	.align		4
        /*001c*/ 	.word	0xfffffffc


//--------------------- .text.adam                --------------------------
	.section	.text.adam,"ax",@progbits
	.align	128
        .global         adam
        .type           adam,@function
        .size           adam,(.L_x_16 - adam)
        .other          adam,@"STO_CUDA_ENTRY STV_DEFAULT"
adam:
.text.adam:
[----:B------:R-:W-:Y:S01]  /*0000*/  LDC R1, c[0x0][0x37c] ;  /* 0x0000df00ff017b82 */ /* 0x000fe20000000800 */
[----:B------:R-:W0:Y:S07]  /*0010*/  S2R R3, SR_TID.X ;  /* 0x0000000000037919 */ /* 0x000e2e0000002100 */
[----:B------:R-:W0:Y:S01]  /*0020*/  S2UR UR4, SR_CTAID.X ;  /* 0x00000000000479c3 */ /* 0x000e220000002500 */
[----:B------:R-:W1:Y:S07]  /*0030*/  LDCU UR5, c[0x0][0x3b0] ;  /* 0x00007600ff0577ac */ /* 0x000e6e0008000800 */
[----:B------:R-:W0:Y:S02]  /*0040*/  LDC R4, c[0x0][0x360] ;  /* 0x0000d800ff047b82 */ /* 0x000e240000000800 */
[----:B0-----:R-:W-:-:S05]  /*0050*/  IMAD R4, R4, UR4, R3 ;  /* 0x0000000404047c24 */ /* 0x001fca000f8e0203 */
[----:B-1----:R-:W-:-:S13]  /*0060*/  ISETP.GE.AND P0, PT, R4, UR5, PT ;  /* 0x0000000504007c0c */ /* 0x002fda000bf06270 */
[----:B------:R-:W-:Y:S05]  /*0070*/  @P0 EXIT ;  /* 0x000000000000094d */ /* 0x000fea0003800000 */
[----:B------:R-:W0:Y:S01]  /*0080*/  LDC.64 R8, c[0x0][0x388] ;  /* 0x0000e200ff087b82 */ /* 0x000e220000000a00 */
[----:B------:R-:W1:Y:S07]  /*0090*/  LDCU.64 UR4, c[0x0][0x358] ;  /* 0x00006b00ff0477ac */ /* 0x000e6e0008000a00 */
[----:B------:R-:W2:Y:S08]  /*00a0*/  LDC.64 R6, c[0x0][0x390] ;  /* 0x0000e400ff067b82 */ /* 0x000eb00000000a00 */
[----:B------:R-:W3:Y:S01]  /*00b0*/  LDC R0, c[0x0][0x3a4] ;  /* 0x0000e900ff007b82 */ /* 0x000ee20000000800 */
[----:B0-----:R-:W-:-:S07]  /*00c0*/  IMAD.WIDE R8, R4, 0x4, R8 ;  /* 0x0000000404087825 */ /* 0x001fce00078e0208 */
[----:B------:R-:W0:Y:S01]  /*00d0*/  LDC.64 R10, c[0x0][0x398] ;  /* 0x0000e600ff0a7b82 */ /* 0x000e220000000a00 */
[----:B-1----:R-:W4:Y:S01]  /*00e0*/  LDG.E.CONSTANT R8, desc[UR4][R8.64] ;  /* 0x0000000408087981 */ /* 0x002f22000c1e9900 */
[----:B--2---:R-:W-:-:S06]  /*00f0*/  IMAD.WIDE R6, R4, 0x4, R6 ;  /* 0x0000000404067825 */ /* 0x004fcc00078e0206 */
[----:B------:R-:W1:Y:S01]  /*0100*/  LDC R13, c[0x0][0x3a8] ;  /* 0x0000ea00ff0d7b82 */ /* 0x000e620000000800 */
[----:B------:R-:W2:Y:S01]  /*0110*/  LDG.E R2, desc[UR4][R6.64] ;  /* 0x0000000406027981 */ /* 0x000ea2000c1e1900 */
[----:B---3--:R-:W-:Y:S01]  /*0120*/  FADD R3, -R0, 1 ;  /* 0x3f80000000037421 */ /* 0x008fe20000000100 */
[----:B0-----:R-:W-:-:S04]  /*0130*/  IMAD.WIDE R10, R4, 0x4, R10 ;  /* 0x00000004040a7825 */ /* 0x001fc800078e020a */
[----:B----4-:R-:W-:-:S04]  /*0140*/  FMUL R5, R3, R8 ;  /* 0x0000000803057220 */ /* 0x010fc80000400000 */
[----:B--2---:R-:W-:-:S05]  /*0150*/  FFMA R2, R2, R0, R5 ;  /* 0x0000000002027223 */ /* 0x004fca0000000005 */
[----:B------:R0:W-:Y:S04]  /*0160*/  STG.E desc[UR4][R6.64], R2 ;  /* 0x0000000206007986 */ /* 0x0001e8000c101904 */
[----:B------:R-:W2:Y:S01]  /*0170*/  LDG.E R0, desc[UR4][R10.64] ;  /* 0x000000040a007981 */ /* 0x000ea2000c1e1900 */
[----:B-1----:R-:W-:Y:S01]  /*0180*/  FADD R5, -R13, 1 ;  /* 0x3f8000000d057421 */ /* 0x002fe20000000100 */
[----:B------:R-:W1:Y:S03]  /*0190*/  MUFU.RCP R12, R3 ;  /* 0x00000003000c7308 */ /* 0x000e660000001000 */
[----:B------:R-:W-:-:S04]  /*01a0*/  FMUL R9, R8, R5 ;  /* 0x0000000508097220 */ /* 0x000fc80000400000 */
[----:B------:R-:W-:Y:S01]  /*01b0*/  FMUL R9, R8, R9 ;  /* 0x0000000908097220 */ /* 0x000fe20000400000 */
[----:B------:R-:W3:Y:S01]  /*01c0*/  FCHK P0, R2, R3 ;  /* 0x0000000302007302 */ /* 0x000ee20000000000 */
[----:B------:R-:W-:Y:S02]  /*01d0*/  BSSY.RECONVERGENT B0, `(.L_x_0) ;  /* 0x000000c000007945 */ /* 0x000fe40003800200 */
[----:B--2---:R-:W-:Y:S01]  /*01e0*/  FFMA R0, R0, R13, R9 ;  /* 0x0000000d00007223 */ /* 0x004fe20000000009 */
[----:B-1----:R-:W-:-:S04]  /*01f0*/  FFMA R9, -R3, R12, 1 ;  /* 0x3f80000003097423 */ /* 0x002fc8000000010c */
[----:B------:R1:W-:Y:S01]  /*0200*/  STG.E desc[UR4][R10.64], R0 ;  /* 0x000000000a007986 */ /* 0x0003e2000c101904 */
[----:B------:R-:W-:-:S04]  /*0210*/  FFMA R9, R12, R9, R12 ;  /* 0x000000090c097223 */ /* 0x000fc8000000000c */
[----:B0-----:R-:W-:-:S04]  /*0220*/  FFMA R6, R2, R9, RZ ;  /* 0x0000000902067223 */ /* 0x001fc800000000ff */
[----:B------:R-:W-:-:S04]  /*0230*/  FFMA R7, -R3, R6, R2 ;  /* 0x0000000603077223 */ /* 0x000fc80000000102 */
[----:B------:R-:W-:Y:S01]  /*0240*/  FFMA R6, R9, R7, R6 ;  /* 0x0000000709067223 */ /* 0x000fe20000000006 */
[----:B-1-3--:R-:W-:Y:S06]  /*0250*/  @!P0 BRA `(.L_x_1) ;  /* 0x00000000000c8947 */ /* 0x00afec0003800000 */
[----:B------:R-:W-:-:S07]  /*0260*/  MOV R8, 0x280 ;  /* 0x0000028000087802 */ /* 0x000fce0000000f00 */
[----:B------:R-:W-:Y:S05]  /*0270*/  CALL.REL.NOINC `($__internal_0_$__cuda_sm3x_div_rn_noftz_f32_slowpath) ;  /* 0x00000000007c7944 */ /* 0x000fea0003c00000 */
[----:B------:R-:W-:-:S07]  /*0280*/  IMAD.MOV.U32 R6, RZ, RZ, R2 ;  /* 0x000000ffff067224 */ /* 0x000fce00078e0002 */
.L_x_1:
[----:B------:R-:W-:Y:S05]  /*0290*/  BSYNC.RECONVERGENT B0 ;  /* 0x0000000000007941 */ /* 0x000fea0003800200 */
.L_x_0:
[----:B------:R-:W0:Y:S01]  /*02a0*/  MUFU.RCP R2, R5 ;  /* 0x0000000500027308 */ /* 0x000e220000001000 */
[----:B------:R-:W-:Y:S07]  /*02b0*/  BSSY.RECONVERGENT B0, `(.L_x_2) ;  /* 0x000000d000007945 */ /* 0x000fee0003800200 */
[----:B------:R-:W1:Y:S01]  /*02c0*/  FCHK P0, R0, R5 ;  /* 0x0000000500007302 */ /* 0x000e620000000000 */
[----:B0-----:R-:W-:-:S04]  /*02d0*/  FFMA R3, -R5, R2, 1 ;  /* 0x3f80000005037423 */ /* 0x001fc80000000102 */
[----:B------:R-:W-:-:S04]  /*02e0*/  FFMA R3, R2, R3, R2 ;  /* 0x0000000302037223 */ /* 0x000fc80000000002 */
[----:B------:R-:W-:-:S04]  /*02f0*/  FFMA R2, R0, R3, RZ ;  /* 0x0000000300027223 */ /* 0x000fc800000000ff */
[----:B------:R-:W-:-:S04]  /*0300*/  FFMA R7, -R5, R2, R0 ;  /* 0x0000000205077223 */ /* 0x000fc80000000100 */
[----:B------:R-:W-:Y:S01]  /*0310*/  FFMA R7, R3, R7, R2 ;  /* 0x0000000703077223 */ /* 0x000fe20000000002 */
[----:B-1----:R-:W-:Y:S06]  /*0320*/  @!P0 BRA `(.L_x_3) ;  /* 0x0000000000148947 */ /* 0x002fec0003800000 */
[----:B------:R-:W-:Y:S01]  /*0330*/  IMAD.MOV.U32 R2, RZ, RZ, R0 ;  /* 0x000000ffff027224 */ /* 0x000fe200078e0000 */
[----:B------:R-:W-:Y:S01]  /*0340*/  MOV R8, 0x370 ;  /* 0x0000037000087802 */ /* 0x000fe20000000f00 */
[----:B------:R-:W-:-:S07]  /*0350*/  IMAD.MOV.U32 R3, RZ, RZ, R5 ;  /* 0x000000ffff037224 */ /* 0x000fce00078e0005 */
[----:B------:R-:W-:Y:S05]  /*0360*/  CALL.REL.NOINC `($__internal_0_$__cuda_sm3x_div_rn_noftz_f32_slowpath) ;  /* 0x0000000000407944 */ /* 0x000fea0003c00000 */
[----:B------:R-:W-:-:S07]  /*0370*/  MOV R7, R2 ;  /* 0x0000000200077202 */ /* 0x000fce0000000f00 */
.L_x_3:
[----:B------:R-:W-:Y:S05]  /*0380*/  BSYNC.RECONVERGENT B0 ;  /* 0x0000000000007941 */ /* 0x000fea0003800200 */
.L_x_2:
[----:B------:R-:W0:Y:S01]  /*0390*/  LDC.64 R2, c[0x0][0x380] ;  /* 0x0000e000ff027b82 */ /* 0x000e220000000a00 */
[----:B------:R-:W1:Y:S01]  /*03a0*/  LDCU UR6, c[0x0][0x3ac] ;  /* 0x00007580ff0677ac */ /* 0x000e620008000800 */
[----:B0-----:R-:W-:-:S05]  /*03b0*/  IMAD.WIDE R4, R4, 0x4, R2 ;  /* 0x0000000404047825 */ /* 0x001fca00078e0202 */
[----:B------:R-:W2:Y:S01]  /*03c0*/  LDG.E R2, desc[UR4][R4.64] ;  /* 0x0000000404027981 */ /* 0x000ea2000c1e1900 */
[----:B-1----:R-:W-:Y:S01]  /*03d0*/  FADD R7, R7, UR6 ;  /* 0x0000000607077e21 */ /* 0x002fe20008000000 */
[----:B------:R-:W0:Y:S04]  /*03e0*/  LDCU UR6, c[0x0][0x3a0] ;  /* 0x00007400ff0677ac */ /* 0x000e280008000800 */
[----:B------:R-:W-:-:S13]  /*03f0*/  FSETP.GEU.AND P0, PT, |R7|, 1.175494350822287508e-38, PT ;  /* 0x008000000700780b */ /* 0x000fda0003f0e200 */
[----:B------:R-:W-:-:S04]  /*0400*/  @!P0 FMUL R7, R7, 16777216 ;  /* 0x4b80000007078820 */ /* 0x000fc80000400000 */
[----:B------:R-:W1:Y:S02]  /*0410*/  MUFU.RSQ R0, R7 ;  /* 0x0000000700007308 */ /* 0x000e640000001400 */
[----:B-1----:R-:W-:-:S04]  /*0420*/  @!P0 FMUL R0, R0, 4096 ;  /* 0x4580000000008820 */ /* 0x002fc80000400000 */
[----:B0-----:R-:W-:-:S04]  /*0430*/  FMUL R3, R0, UR6 ;  /* 0x0000000600037c20 */ /* 0x001fc80008400000 */
[----:B--2---:R-:W-:-:S05]  /*0440*/  FFMA R3, R3, -R6, R2 ;  /* 0x8000000603037223 */ /* 0x004fca0000000002 */
[----:B------:R-:W-:Y:S01]  /*0450*/  STG.E desc[UR4][R4.64], R3 ;  /* 0x0000000304007986 */ /* 0x000fe2000c101904 */
[----:B------:R-:W-:Y:S05]  /*0460*/  EXIT ;  /* 0x000000000000794d */ /* 0x000fea0003800000 */
        .weak           $__internal_0_$__cuda_sm3x_div_rn_noftz_f32_slowpath
        .type           $__internal_0_$__cuda_sm3x_div_rn_noftz_f32_slowpath,@function
        .size           $__internal_0_$__cuda_sm3x_div_rn_noftz_f32_slowpath,(.L_x_16 - $__internal_0_$__cuda_sm3x_div_rn_noftz_f32_slowpath)
$__internal_0_$__cuda_sm3x_div_rn_noftz_f32_slowpath:
[----:B------:R-:W-:Y:S01]  /*0470*/  SHF.R.U32.HI R9, RZ, 0x17, R3 ;  /* 0x00000017ff097819 */ /* 0x000fe20000011603 */
[----:B------:R-:W-:Y:S01]  /*0480*/  BSSY.RECONVERGENT B1, `(.L_x_4) ;  /* 0x0000062000017945 */ /* 0x000fe20003800200 */
[----:B------:R-:W-:Y:S02]  /*0490*/  SHF.R.U32.HI R7, RZ, 0x17, R2 ;  /* 0x00000017ff077819 */ /* 0x000fe40000011602 */
[----:B------:R-:W-:Y:S02]  /*04a0*/  LOP3.LUT R14, R9, 0xff, RZ, 0xc0, !PT ;  /* 0x000000ff090e7812 */ /* 0x000fe400078ec0ff */
[----:B------:R-:W-:-:S03]  /*04b0*/  LOP3.LUT R12, R7, 0xff, RZ, 0xc0, !PT ;  /* 0x000000ff070c7812 */ /* 0x000fc600078ec0ff */
[----:B------:R-:W-:Y:S02]  /*04c0*/  VIADD R10, R14, 0xffffffff ;  /* 0xffffffff0e0a7836 */ /* 0x000fe40000000000 */
[----:B------:R-:W-:-:S03]  /*04d0*/  VIADD R9, R12, 0xffffffff ;  /* 0xffffffff0c097836 */ /* 0x000fc60000000000 */
[----:B------:R-:W-:-:S04]  /*04e0*/  ISETP.GT.U32.AND P0, PT, R10, 0xfd, PT ;  /* 0x000000fd0a00780c */ /* 0x000fc80003f04070 */
[----:B------:R-:W-:-:S13]  /*04f0*/  ISETP.GT.U32.OR P0, PT, R9, 0xfd, P0 ;  /* 0x000000fd0900780c */ /* 0x000fda0000704470 */
[----:B------:R-:W-:Y:S01]  /*0500*/  @!P0 MOV R7, RZ ;  /* 0x000000ff00078202 */ /* 0x000fe20000000f00 */
[----:B------:R-:W-:Y:S06]  /*0510*/  @!P0 BRA `(.L_x_5) ;  /* 0x00000000005c8947 */ /* 0x000fec0003800000 */
[----:B------:R-:W-:Y:S02]  /*0520*/  FSETP.GTU.FTZ.AND P0, PT, |R2|, +INF , PT ;  /* 0x7f8000000200780b */ /* 0x000fe40003f1c200 */
[----:B------:R-:W-:-:S04]  /*0530*/  FSETP.GTU.FTZ.AND P1, PT, |R3|, +INF , PT ;  /* 0x7f8000000300780b */ /* 0x000fc80003f3c200 */
[----:B------:R-:W-:-:S13]  /*0540*/  PLOP3.LUT P0, PT, P0, P1, PT, 0xf8, 0x8f ;  /* 0x00000000008f781c */ /* 0x000fda0000703f70 */
[----:B------:R-:W-:Y:S05]  /*0550*/  @P0 BRA `(.L_x_6) ;  /* 0x00000004004c0947 */ /* 0x000fea0003800000 */
[----:B------:R-:W-:-:S13]  /*0560*/  LOP3.LUT P0, RZ, R3, 0x7fffffff, R2, 0xc8, !PT ;  /* 0x7fffffff03ff7812 */ /* 0x000fda000780c802 */
[----:B------:R-:W-:Y:S05]  /*0570*/  @!P0 BRA `(.L_x_7) ;  /* 0x00000004003c8947 */ /* 0x000fea0003800000 */
[C---:B------:R-:W-:Y:S02]  /*0580*/  FSETP.NEU.FTZ.AND P2, PT, |R2|.reuse, +INF , PT ;  /* 0x7f8000000200780b */ /* 0x040fe40003f5d200 */
[----:B------:R-:W-:Y:S02]  /*0590*/  FSETP.NEU.FTZ.AND P1, PT, |R3|, +INF , PT ;  /* 0x7f8000000300780b */ /* 0x000fe40003f3d200 */
[----:B------:R-:W-:-:S11]  /*05a0*/  FSETP.NEU.FTZ.AND P0, PT, |R2|, +INF , PT ;  /* 0x7f8000000200780b */ /* 0x000fd60003f1d200 */
[----:B------:R-:W-:Y:S05]  /*05b0*/  @!P1 BRA !P2, `(.L_x_7) ;  /* 0x00000004002c9947 */ /* 0x000fea0005000000 */
[----:B------:R-:W-:-:S04]  /*05c0*/  LOP3.LUT P2, RZ, R2, 0x7fffffff, RZ, 0xc0, !PT ;  /* 0x7fffffff02ff7812 */ /* 0x000fc8000784c0ff */
[----:B------:R-:W-:-:S13]  /*05d0*/  PLOP3.LUT P1, PT, P1, P2, PT, 0x2f, 0xf2 ;  /* 0x0000000000f2781c */ /* 0x000fda0000f24577 */
[----:B------:R-:W-:Y:S05]  /*05e0*/  @P1 BRA `(.L_x_8) ;  /* 0x0000000400181947 */ /* 0x000fea0003800000 */
[----:B------:R-:W-:-:S04]  /*05f0*/  LOP3.LUT P1, RZ, R3, 0x7fffffff, RZ, 0xc0, !PT ;  /* 0x7fffffff03ff7812 */ /* 0x000fc8000782c0ff */
[----:B------:R-:W-:-:S13]  /*0600*/  PLOP3.LUT P0, PT, P0, P1, PT, 0x2f, 0xf2 ;  /* 0x0000000000f2781c */ /* 0x000fda0000702577 */
[----:B------:R-:W-:Y:S05]  /*0610*/  @P0 BRA `(.L_x_9) ;  /* 0x0000000400000947 */ /* 0x000fea0003800000 */
[----:B------:R-:W-:Y:S02]  /*0620*/  ISETP.GE.AND P0, PT, R9, RZ, PT ;  /* 0x000000ff0900720c */ /* 0x000fe40003f06270 */
[----:B------:R-:W-:-:S11]  /*0630*/  ISETP.GE.AND P1, PT, R10, RZ, PT ;  /* 0x000000ff0a00720c */ /* 0x000fd60003f26270 */
[----:B------:R-:W-:Y:S02]  /*0640*/  @P0 IMAD.MOV.U32 R7, RZ, RZ, RZ ;  /* 0x000000ffff070224 */ /* 0x000fe400078e00ff */
[----:B------:R-:W-:Y:S01]  /*0650*/  @!P0 FFMA R2, R2, 1.84467440737095516160e+19, RZ ;  /* 0x5f80000002028823 */ /* 0x000fe200000000ff */
[----:B------:R-:W-:Y:S02]  /*0660*/  @!P0 IMAD.MOV.U32 R7, RZ, RZ, -0x40 ;  /* 0xffffffc0ff078424 */ /* 0x000fe400078e00ff */
[----:B------:R-:W-:-:S03]  /*0670*/  @!P1 FFMA R3, R3, 1.84467440737095516160e+19, RZ ;  /* 0x5f80000003039823 */ /* 0x000fc600000000ff */
[----:B------:R-:W-:-:S07]  /*0680*/  @!P1 IADD3 R7, PT, PT, R7, 0x40, RZ ;  /* 0x0000004007079810 */ /* 0x000fce0007ffe0ff */
.L_x_5:
[----:B------:R-:W-:Y:S01]  /*0690*/  LEA R10, R14, 0xc0800000, 0x17 ;  /* 0xc08000000e0a7811 */ /* 0x000fe200078eb8ff */
[----:B------:R-:W-:Y:S04]  /*06a0*/  BSSY.RECONVERGENT B2, `(.L_x_10) ;  /* 0x0000036000027945 */ /* 0x000fe80003800200 */
[----:B------:R-:W-:Y:S02]  /*06b0*/  IMAD.IADD R10, R3, 0x1, -R10 ;  /* 0x00000001030a7824 */ /* 0x000fe400078e0a0a */
[----:B------:R-:W-:Y:S02]  /*06c0*/  VIADD R3, R12, 0xffffff81 ;  /* 0xffffff810c037836 */ /* 0x000fe40000000000 */
[----:B------:R0:W1:Y:S01]  /*06d0*/  MUFU.RCP R9, R10 ;  /* 0x0000000a00097308 */ /* 0x0000620000001000 */
[----:B------:R-:W-:Y:S01]  /*06e0*/  FADD.FTZ R11, -R10, -RZ ;  /* 0x800000ff0a0b7221 */ /* 0x000fe20000010100 */
[C---:B------:R-:W-:Y:S01]  /*06f0*/  IMAD R2, R3.reuse, -0x800000, R2 ;  /* 0xff80000003027824 */ /* 0x040fe200078e0202 */
[----:B0-----:R-:W-:-:S04]  /*0700*/  IADD3 R10, PT, PT, R3, 0x7f, -R14 ;  /* 0x0000007f030a7810 */ /* 0x001fc80007ffe80e */
[----:B------:R-:W-:Y:S01]  /*0710*/  IADD3 R10, PT, PT, R10, R7, RZ ;  /* 0x000000070a0a7210 */ /* 0x000fe20007ffe0ff */
[----:B-1----:R-:W-:-:S04]  /*0720*/  FFMA R12, R9, R11, 1 ;  /* 0x3f800000090c7423 */ /* 0x002fc8000000000b */
[----:B------:R-:W-:-:S04]  /*0730*/  FFMA R16, R9, R12, R9 ;  /* 0x0000000c09107223 */ /* 0x000fc80000000009 */
[----:B------:R-:W-:-:S04]  /*0740*/  FFMA R9, R2, R16, RZ ;  /* 0x0000001002097223 */ /* 0x000fc800000000ff */
[----:B------:R-:W-:-:S04]  /*0750*/  FFMA R12, R11, R9, R2 ;  /* 0x000000090b0c7223 */ /* 0x000fc80000000002 */
[----:B------:R-:W-:-:S04]  /*0760*/  FFMA R9, R16, R12, R9 ;  /* 0x0000000c10097223 */ /* 0x000fc80000000009 */
[----:B------:R-:W-:-:S04]  /*0770*/  FFMA R12, R11, R9, R2 ;  /* 0x000000090b0c7223 */ /* 0x000fc80000000002 */
[----:B------:R-:W-:-:S05]  /*0780*/  FFMA R2, R16, R12, R9 ;  /* 0x0000000c10027223 */ /* 0x000fca0000000009 */
[----:B------:R-:W-:-:S04]  /*0790*/  SHF.R.U32.HI R3, RZ, 0x17, R2 ;  /* 0x00000017ff037819 */ /* 0x000fc80000011602 */
[----:B------:R-:W-:-:S05]  /*07a0*/  LOP3.LUT R3, R3, 0xff, RZ, 0xc0, !PT ;  /* 0x000000ff03037812 */ /* 0x000fca00078ec0ff */
[----:B------:R-:W-:-:S04]  /*07b0*/  IMAD.IADD R11, R3, 0x1, R10 ;  /* 0x00000001030b7824 */ /* 0x000fc800078e020a */
[----:B------:R-:W-:-:S05]  /*07c0*/  VIADD R3, R11, 0xffffffff ;  /* 0xffffffff0b037836 */ /* 0x000fca0000000000 */
[----:B------:R-:W-:-:S13]  /*07d0*/  ISETP.GE.U32.AND P0, PT, R3, 0xfe, PT ;  /* 0x000000fe0300780c */ /* 0x000fda0003f06070 */
[----:B------:R-:W-:Y:S05]  /*07e0*/  @!P0 BRA `(.L_x_11) ;  /* 0x0000000000808947 */ /* 0x000fea0003800000 */
[----:B------:R-:W-:-:S13]  /*07f0*/  ISETP.GT.AND P0, PT, R11, 0xfe, PT ;  /* 0x000000fe0b00780c */ /* 0x000fda0003f04270 */
[----:B------:R-:W-:Y:S05]  /*0800*/  @P0 BRA `(.L_x_12) ;  /* 0x00000000006c0947 */ /* 0x000fea0003800000 */
[----:B------:R-:W-:-:S13]  /*0810*/  ISETP.GE.AND P0, PT, R11, 0x1, PT ;  /* 0x000000010b00780c */ /* 0x000fda0003f06270 */
[----:B------:R-:W-:Y:S05]  /*0820*/  @P0 BRA `(.L_x_13) ;  /* 0x0000000000740947 */ /* 0x000fea0003800000 */
[----:B------:R-:W-:Y:S02]  /*0830*/  ISETP.GE.AND P0, PT, R11, -0x18, PT ;  /* 0xffffffe80b00780c */ /* 0x000fe40003f06270 */
[----:B------:R-:W-:-:S11]  /*0840*/  LOP3.LUT R2, R2, 0x80000000, RZ, 0xc0, !PT ;  /* 0x8000000002027812 */ /* 0x000fd600078ec0ff */
[----:B------:R-:W-:Y:S05]  /*0850*/  @!P0 BRA `(.L_x_13) ;  /* 0x0000000000688947 */ /* 0x000fea0003800000 */
[CCC-:B------:R-:W-:Y:S01]  /*0860*/  FFMA.RZ R3, R16.reuse, R12.reuse, R9.reuse ;  /* 0x0000000c10037223 */ /* 0x1c0fe2000000c009 */
[CCC-:B------:R-:W-:Y:S01]  /*0870*/  FFMA.RM R10, R16.reuse, R12.reuse, R9.reuse ;  /* 0x0000000c100a7223 */ /* 0x1c0fe20000004009 */
[C---:B------:R-:W-:Y:S02]  /*0880*/  ISETP.NE.AND P2, PT, R11.reuse, RZ, PT ;  /* 0x000000ff0b00720c */ /* 0x040fe40003f45270 */
[----:B------:R-:W-:Y:S02]  /*0890*/  ISETP.NE.AND P1, PT, R11, RZ, PT ;  /* 0x000000ff0b00720c */ /* 0x000fe40003f25270 */
[----:B------:R-:W-:Y:S01]  /*08a0*/  LOP3.LUT R7, R3, 0x7fffff, RZ, 0xc0, !PT ;  /* 0x007fffff03077812 */ /* 0x000fe200078ec0ff */
[----:B------:R-:W-:Y:S01]  /*08b0*/  FFMA.RP R3, R16, R12, R9 ;  /* 0x0000000c10037223 */ /* 0x000fe20000008009 */
[----:B------:R-:W-:Y:S01]  /*08c0*/  IADD3 R12, PT, PT, R11, 0x20, RZ ;  /* 0x000000200b0c7810 */ /* 0x000fe20007ffe0ff */
[----:B------:R-:W-:Y:S01]  /*08d0*/  IMAD.MOV R9, RZ, RZ, -R11 ;  /* 0x000000ffff097224 */ /* 0x000fe200078e0a0b */
[----:B------:R-:W-:-:S02]  /*08e0*/  LOP3.LUT R7, R7, 0x800000, RZ, 0xfc, !PT ;  /* 0x0080000007077812 */ /* 0x000fc400078efcff */
[----:B------:R-:W-:Y:S02]  /*08f0*/  FSETP.NEU.FTZ.AND P0, PT, R3, R10, PT ;  /* 0x0000000a0300720b */ /* 0x000fe40003f1d000 */
[----:B------:R-:W-:Y:S02]  /*0900*/  SHF.L.U32 R12, R7, R12, RZ ;  /* 0x0000000c070c7219 */ /* 0x000fe400000006ff */
[----:B------:R-:W-:Y:S02]  /*0910*/  SEL R10, R9, RZ, P2 ;  /* 0x000000ff090a7207 */ /* 0x000fe40001000000 */
[----:B------:R-:W-:Y:S02]  /*0920*/  ISETP.NE.AND P1, PT, R12, RZ, P1 ;  /* 0x000000ff0c00720c */ /* 0x000fe40000f25270 */
[----:B------:R-:W-:Y:S02]  /*0930*/  SHF.R.U32.HI R10, RZ, R10, R7 ;  /* 0x0000000aff0a7219 */ /* 0x000fe40000011607 */
[----:B------:R-:W-:-:S02]  /*0940*/  PLOP3.LUT P0, PT, P0, P1, PT, 0xf8, 0x8f ;  /* 0x00000000008f781c */ /* 0x000fc40000703f70 */
[----:B------:R-:W-:Y:S02]  /*0950*/  SHF.R.U32.HI R12, RZ, 0x1, R10 ;  /* 0x00000001ff0c7819 */ /* 0x000fe4000001160a */
[----:B------:R-:W-:-:S04]  /*0960*/  SEL R3, RZ, 0x1, !P0 ;  /* 0x00000001ff037807 */ /* 0x000fc80004000000 */
[----:B------:R-:W-:-:S04]  /*0970*/  LOP3.LUT R3, R3, 0x1, R12, 0xf8, !PT ;  /* 0x0000000103037812 */ /* 0x000fc800078ef80c */
[----:B------:R-:W-:-:S05]  /*0980*/  LOP3.LUT R3, R3, R10, RZ, 0xc0, !PT ;  /* 0x0000000a03037212 */ /* 0x000fca00078ec0ff */
[----:B------:R-:W-:-:S05]  /*0990*/  IMAD.IADD R3, R12, 0x1, R3 ;  /* 0x000000010c037824 */ /* 0x000fca00078e0203 */
[----:B------:R-:W-:Y:S01]  /*09a0*/  LOP3.LUT R2, R3, R2, RZ, 0xfc, !PT ;  /* 0x0000000203027212 */ /* 0x000fe200078efcff */
[----:B------:R-:W-:Y:S06]  /*09b0*/  BRA `(.L_x_13) ;  /* 0x0000000000107947 */ /* 0x000fec0003800000 */
.L_x_12:
[----:B------:R-:W-:-:S04]  /*09c0*/  LOP3.LUT R2, R2, 0x80000000, RZ, 0xc0, !PT ;  /* 0x8000000002027812 */ /* 0x000fc800078ec0ff */
[----:B------:R-:W-:Y:S01]  /*09d0*/  LOP3.LUT R2, R2, 0x7f800000, RZ, 0xfc, !PT ;  /* 0x7f80000002027812 */ /* 0x000fe200078efcff */
[----:B------:R-:W-:Y:S06]  /*09e0*/  BRA `(.L_x_13) ;  /* 0x0000000000047947 */ /* 0x000fec0003800000 */
.L_x_11:
[----:B------:R-:W-:-:S07]  /*09f0*/  LEA R2, R10, R2, 0x17 ;  /* 0x000000020a027211 */ /* 0x000fce00078eb8ff */
.L_x_13:
[----:B------:R-:W-:Y:S05]  /*0a00*/  BSYNC.RECONVERGENT B2 ;  /* 0x0000000000027941 */ /* 0x000fea0003800200 */
.L_x_10:
[----:B------:R-:W-:Y:S05]  /*0a10*/  BRA `(.L_x_14) ;  /* 0x0000000000207947 */ /* 0x000fea0003800000 */
.L_x_9:
[----:B------:R-:W-:-:S04]  /*0a20*/  LOP3.LUT R2, R3, 0x80000000, R2, 0x48, !PT ;  /* 0x8000000003027812 */ /* 0x000fc800078e4802 */
[----:B------:R-:W-:Y:S01]  /*0a30*/  LOP3.LUT R2, R2, 0x7f800000, RZ, 0xfc, !PT ;  /* 0x7f80000002027812 */ /* 0x000fe200078efcff */
[----:B------:R-:W-:Y:S06]  /*0a40*/  BRA `(.L_x_14) ;  /* 0x0000000000147947 */ /* 0x000fec0003800000 */
.L_x_8:
[----:B------:R-:W-:Y:S01]  /*0a50*/  LOP3.LUT R2, R3, 0x80000000, R2, 0x48, !PT ;  /* 0x8000000003027812 */ /* 0x000fe200078e4802 */
[----:B------:R-:W-:Y:S06]  /*0a60*/  BRA `(.L_x_14) ;  /* 0x00000000000c7947 */ /* 0x000fec0003800000 */
.L_x_7:
[----:B------:R-:W0:Y:S01]  /*0a70*/  MUFU.RSQ R2, -QNAN ;  /* 0xffc0000000027908 */ /* 0x000e220000001400 */
[----:B------:R-:W-:Y:S05]  /*0a80*/  BRA `(.L_x_14) ;  /* 0x0000000000047947 */ /* 0x000fea0003800000 */
.L_x_6:
[----:B------:R-:W-:-:S07]  /*0a90*/  FADD.FTZ R2, R2, R3 ;  /* 0x0000000302027221 */ /* 0x000fce0000010000 */
.L_x_14:
[----:B------:R-:W-:Y:S05]  /*0aa0*/  BSYNC.RECONVERGENT B1 ;  /* 0x0000000000017941 */ /* 0x000fea0003800200 */
.L_x_4:
[----:B------:R-:W-:-:S04]  /*0ab0*/  IMAD.MOV.U32 R9, RZ, RZ, 0x0 ;  /* 0x00000000ff097424 */ /* 0x000fc800078e00ff */
[----:B0-----:R-:W-:Y:S05]  /*0ac0*/  RET.REL.NODEC R8 `(adam) ;  /* 0xfffffff4084c7950 */ /* 0x001fea0003c3ffff */
.L_x_15:
[----:B------:R-:W-:-:S00]  /*0ad0*/  BRA `(.L_x_15) ;  /* 0xfffffffc00fc7947 */ /* 0x000fc0000383ffff */
[----:B------:R-:W-:-:S00]  /*0ae0*/  NOP ;  /* 0x0000000000007918 */ /* 0x000fc00000000000 */
        /* <DEDUP_REMOVED lines=9> */
.L_x_16:


//--------------------- .nv.shared.reserved.0     --------------------------
	.section	.nv.shared.reserved.0,"aw",@nobits
	.weak		__nv_reservedSMEM_offset_0_alias
	.size		__nv_reservedSMEM_offset_0_alias, 0, 64
	.other		__nv_reservedSMEM_offset_0_alias,@"STO_CUDA_RESERVED_SHARED STV_DEFAULT"
__nv_reservedSMEM_offset_0_alias:
	.zero		0
	.zero		64


//--------------------- .nv.constant0.adam        --------------------------
	.section	.nv.constant0.adam,"a",@progbits
	.sectionflags	@""
	.align	4
.nv.constant0.adam:
	.zero		948


//--------------------- SYMBOLS --------------------------

	.type		.nv.reservedSmem.offset0,@object
	.size		.nv.reservedSmem.offset0,0x4
